//
// Generated by NVIDIA NVVM Compiler
//
// Compiler Build ID: CL-36424714
// Cuda compilation tools, release 13.0, V13.0.88
// Based on NVVM 20.0.0
//

.version 9.0
.target sm_100
.address_size 64

	// .globl	_Z6searchv
.extern .func  (.param .b32 func_retval0) vprintf
(
	.param .b64 vprintf_param_0,
	.param .b64 vprintf_param_1
)
;
.global .align 1 .b8 $str[13] = {37, 100, 32, 37, 108, 108, 100, 32, 32, 37, 100, 10};

.visible .entry _Z6searchv()
{
	.local .align 8 .b8 	__local_depot0[24];
	.reg .b64 	%SP;
	.reg .b64 	%SPL;
	.reg .pred 	%p<8>;
	.reg .b32 	%r<25>;
	.reg .b64 	%rd<29>;

	mov.u64 	%SPL, __local_depot0;
	cvta.local.u64 	%SP, %SPL;
	mov.u32 	%r12, %tid.x;
	mov.u32 	%r13, %ctaid.x;
	mov.u32 	%r14, %ntid.x;
	mad.lo.s32 	%r1, %r13, %r14, %r12;
	add.s32 	%r2, %r1, 1;
	cvt.s64.s32 	%rd5, %r2;
	mul.wide.s32 	%rd6, %r2, 3;
	add.s64 	%rd7, %rd6, -1;
	mul.lo.s64 	%rd8, %rd7, %rd5;
	shr.u64 	%rd9, %rd8, 63;
	add.s64 	%rd10, %rd8, %rd9;
	shr.s64 	%rd1, %rd10, 1;
	setp.lt.s32 	%p1, %r2, 2;
	mov.b32 	%r24, 0;
	@%p1 bra 	$L__BB0_7;
	mov.b32 	%r21, 1;
	mov.b32 	%r24, 0;
	mov.u32 	%r23, %r1;
$L__BB0_2:
	setp.lt.s32 	%p2, %r23, %r21;
	@%p2 bra 	$L__BB0_7;
	cvt.u64.u32 	%rd11, %r21;
	mul.wide.u32 	%rd12, %r21, 3;
	add.s64 	%rd13, %rd12, -1;
	mul.lo.s64 	%rd2, %rd13, %rd11;
	shr.u64 	%rd14, %rd2, 1;
	sub.s64 	%rd3, %rd1, %rd14;
$L__BB0_4:
	cvt.s64.s32 	%rd15, %r23;
	mul.wide.s32 	%rd16, %r23, 3;
	add.s64 	%rd17, %rd16, -1;
	mul.lo.s64 	%rd18, %rd17, %rd15;
	shr.u64 	%rd19, %rd18, 63;
	add.s64 	%rd20, %rd18, %rd19;
	shr.s64 	%rd4, %rd20, 1;
	setp.le.s64 	%p3, %rd4, %rd3;
	@%p3 bra 	$L__BB0_6;
	add.s32 	%r7, %r23, -1;
	setp.gt.s32 	%p6, %r23, %r21;
	mov.u32 	%r23, %r7;
	@%p6 bra 	$L__BB0_4;
	bra.uni 	$L__BB0_7;
$L__BB0_6:
	shr.u64 	%rd21, %rd2, 63;
	add.s64 	%rd22, %rd2, %rd21;
	shr.s64 	%rd23, %rd22, 1;
	add.s64 	%rd24, %rd4, %rd23;
	setp.eq.s64 	%p4, %rd24, %rd1;
	selp.u32 	%r17, 1, 0, %p4;
	add.s32 	%r24, %r24, %r17;
	add.s32 	%r9, %r21, 1;
	setp.ne.s32 	%p5, %r21, %r1;
	mov.u32 	%r21, %r9;
	@%p5 bra 	$L__BB0_2;
$L__BB0_7:
	setp.lt.u32 	%p7, %r24, 51;
	@%p7 bra 	$L__BB0_9;
	add.u64 	%rd25, %SP, 0;
	add.u64 	%rd26, %SPL, 0;
	st.local.u32 	[%rd26], %r2;
	st.local.u64 	[%rd26+8], %rd1;
	st.local.u32 	[%rd26+16], %r24;
	mov.u64 	%rd27, $str;
	cvta.global.u64 	%rd28, %rd27;
	{ // callseq 0, 0
	.param .b64 param0;
	st.param.b64 	[param0], %rd28;
	.param .b64 param1;
	st.param.b64 	[param1], %rd25;
	.param .b32 retval0;
	call.uni (retval0), 
	vprintf, 
	(
	param0, 
	param1
	);
	ld.param.b32 	%r18, [retval0];
	} // callseq 0
$L__BB0_9:
	ret;

}


// ===== COMPILED SASS (sm_100) =====

	.target	sm_100

	.elftype	@"ET_EXEC"


//--------------------- .note.nv.tkinfo           --------------------------
	.section	.note.nv.tkinfo,"",@"SHT_NOTE"
	.sectionflags	@"SHF_NOTE_NV_TKINFO"
	.tkinfo
        /*0018*/ 	.word	0x00000002
        /*0030*/ 	.string	""
        /*0030*/ 	.string	"ptxas"
        /*0030*/ 	.string	"Cuda compilation tools, release 13.0, V13.0.88"
        /*0030*/ 	.string	"Build cuda_13.0.r13.0/compiler.36424714_0"
        /*0030*/ 	.string	"-arch sm_100 -m 64 "



//--------------------- .note.nv.cuinfo           --------------------------
	.section	.note.nv.cuinfo,"",@"SHT_NOTE"
	.sectionflags	@"SHF_NOTE_NV_CUINFO"
        /*0018*/ 	.short	0x0002
        /*001a*/ 	.short	0x0064
        /*001c*/ 	.short	0x0082
	.zero		2


//--------------------- .nv.info                  --------------------------
	.section	.nv.info,"",@"SHT_CUDA_INFO"
	.align	4


	//----- nvinfo : EIATTR_REGCOUNT
	.align		4
        /*0000*/ 	.byte	0x04, 0x2f
        /*0002*/ 	.short	(.L_2 - .L_1)
	.align		4
.L_1:
        /*0004*/ 	.word	index@(_Z6searchv)
        /*0008*/ 	.word	0x00000018


	//----- nvinfo : EIATTR_FRAME_SIZE
	.align		4
.L_2:
        /*000c*/ 	.byte	0x04, 0x11
        /*000e*/ 	.short	(.L_4 - .L_3)
	.align		4
.L_3:
        /*0010*/ 	.word	index@(_Z6searchv)
        /*0014*/ 	.word	0x00000018


	//----- nvinfo : EIATTR_MIN_STACK_SIZE
	.align		4
.L_4:
        /*0018*/ 	.byte	0x04, 0x12
        /*001a*/ 	.short	(.L_6 - .L_5)
	.align		4
.L_5:
        /*001c*/ 	.word	index@(_Z6searchv)
        /*0020*/ 	.word	0x00000018
.L_6:


//--------------------- .nv.compat                --------------------------
	.section	.nv.compat,"",@"SHT_CUDA_COMPAT_INFO"
	.align	4
        /*0000*/ 	.byte	0x02, 0x09, 0x00, 0x00, 0x02, 0x02, 0x01, 0x00, 0x02, 0x05, 0x05, 0x00, 0x03, 0x07, 0x01, 0x01
        /*0010*/ 	.byte	0x02, 0x03, 0x00, 0x00, 0x02, 0x06, 0x01, 0x00, 0x04, 0x0b, 0x08, 0x00, 0x09, 0x00, 0x00, 0x00
        /*0020*/ 	.byte	0x00, 0x00, 0x00, 0x00


//--------------------- .nv.info._Z6searchv       --------------------------
	.section	.nv.info._Z6searchv,"",@"SHT_CUDA_INFO"
	.sectionflags	@""
	.align	4


	//----- nvinfo : EIATTR_CUDA_API_VERSION
	.align		4
        /*0000*/ 	.byte	0x04, 0x37
        /*0002*/ 	.short	(.L_8 - .L_7)
.L_7:
        /*0004*/ 	.word	0x00000082


	//----- nvinfo : EIATTR_SPARSE_MMA_MASK
	.align		4
.L_8:
        /*0008*/ 	.byte	0x03, 0x50
        /*000a*/ 	.short	0x0000


	//----- nvinfo : EIATTR_MAXREG_COUNT
	.align		4
        /*000c*/ 	.byte	0x03, 0x1b
        /*000e*/ 	.short	0x00ff


	//----- nvinfo : EIATTR_EXTERNS
	.align		4
        /*0010*/ 	.byte	0x04, 0x0f
        /*0012*/ 	.short	(.L_10 - .L_9)


	//   ....[0]....
	.align		4
.L_9:
        /*0014*/ 	.word	index@(vprintf)


	//----- nvinfo : EIATTR_MERCURY_ISA_VERSION
	.align		4
.L_10:
        /*0018*/ 	.byte	0x03, 0x5f
        /*001a*/ 	.short	0x0101


	//----- nvinfo : EIATTR_VRC_CTA_INIT_COUNT
	.align		4
        /*001c*/ 	.byte	0x02, 0x4a
	.zero		1
	.zero		1


	//----- nvinfo : EIATTR_SYSCALL_OFFSETS
	.align		4
        /*0020*/ 	.byte	0x04, 0x46
        /*0022*/ 	.short	(.L_12 - .L_11)


	//   ....[0]....
.L_11:
        /*0024*/ 	.word	0x000005b0


	//----- nvinfo : EIATTR_EXIT_INSTR_OFFSETS
	.align		4
.L_12:
        /*0028*/ 	.byte	0x04, 0x1c
        /*002a*/ 	.short	(.L_14 - .L_13)


	//   ....[0]....
.L_13:
        /*002c*/ 	.word	0x00000510


	//   ....[1]....
        /*0030*/ 	.word	0x000005c0


	//----- nvinfo : EIATTR_CRS_STACK_SIZE
	.align		4
.L_14:
        /*0034*/ 	.byte	0x04, 0x1e
        /*0036*/ 	.short	(.L_16 - .L_15)
.L_15:
        /*0038*/ 	.word	0x00000000


	//----- nvinfo : EIATTR_SW_WAR
	.align		4
.L_16:
        /*003c*/ 	.byte	0x04, 0x36
        /*003e*/ 	.short	(.L_18 - .L_17)
.L_17:
        /*0040*/ 	.word	0x00000008
.L_18:


//--------------------- .nv.callgraph             --------------------------
	.section	.nv.callgraph,"",@"SHT_CUDA_CALLGRAPH"
	.align	4
	.sectionentsize	8
	.align		4
        /*0000*/ 	.word	0x00000000
	.align		4
        /*0004*/ 	.word	0xffffffff
	.align		4
        /*0008*/ 	.word	index@(_Z6searchv)
	.align		4
        /*000c*/ 	.word	index@(vprintf)
	.align		4
        /*0010*/ 	.word	0x00000000
	.align		4
        /*0014*/ 	.word	0xfffffffe
	.align		4
        /*0018*/ 	.word	0x00000000
	.align		4
        /*001c*/ 	.word	0xfffffffd
	.align		4
        /*0020*/ 	.word	0x00000000
	.align		4
        /*0024*/ 	.word	0xfffffffc


//--------------------- .nv.constant4             --------------------------
	.section	.nv.constant4,"a",@progbits
	.align	8
	.align		8
.nv.constant4:
        /*0000*/ 	.dword	vprintf
	.align		8
        /*0008*/ 	.dword	$str


//--------------------- .text._Z6searchv          --------------------------
	.section	.text._Z6searchv,"ax",@progbits
	.align	128
        .global         _Z6searchv
        .type           _Z6searchv,@function
        .size           _Z6searchv,(.L_x_8 - _Z6searchv)
        .other          _Z6searchv,@"STO_CUDA_ENTRY STV_DEFAULT"
_Z6searchv:
.text._Z6searchv:
[----:B------:R-:W0:Y:S01]  /*0000*/  LDC R1, c[0x0][0x37c] ;  /* 0x0000df00ff017b82 */ /* 0x000e220000000800 */
[----:B------:R-:W1:Y:S01]  /*0010*/  S2R R4, SR_TID.X ;  /* 0x0000000000047919 */ /* 0x000e620000002100 */
[----:B------:R-:W2:Y:S06]  /*0020*/  LDCU UR5, c[0x0][0x2fc] ;  /* 0x00005f80ff0577ac */ /* 0x000eac0008000800 */
[----:B------:R-:W1:Y:S01]  /*0030*/  S2UR UR4, SR_CTAID.X ;  /* 0x00000000000479c3 */ /* 0x000e620000002500 */
[----:B------:R-:W-:Y:S01]  /*0040*/  IMAD.MOV.U32 R2, RZ, RZ, 0x1 ;  /* 0x00000001ff027424 */ /* 0x000fe200078e00ff */
[----:B------:R-:W-:Y:S01]  /*0050*/  BSSY.RECONVERGENT B0, `(.L_x_0) ;  /* 0x0000049000007945 */ /* 0x000fe20003800200 */
[----:B0-----:R-:W-:-:S02]  /*0060*/  VIADD R1, R1, 0xffffffe8 ;  /* 0xffffffe801017836 */ /* 0x001fc40000000000 */
[----:B------:R-:W-:-:S03]  /*0070*/  IMAD.MOV.U32 R8, RZ, RZ, RZ ;  /* 0x000000ffff087224 */ /* 0x000fc600078e00ff */
[----:B------:R-:W1:Y:S02]  /*0080*/  LDC R3, c[0x0][0x360] ;  /* 0x0000d800ff037b82 */ /* 0x000e640000000800 */
[----:B-1----:R-:W-:Y:S01]  /*0090*/  IMAD R4, R3, UR4, R4 ;  /* 0x0000000403047c24 */ /* 0x002fe2000f8e0204 */
[----:B------:R-:W0:Y:S01]  /*00a0*/  LDCU UR4, c[0x0][0x2f8] ;  /* 0x00005f00ff0477ac */ /* 0x000e220008000800 */
[----:B------:R-:W-:-:S03]  /*00b0*/  IMAD.MOV.U32 R3, RZ, RZ, 0x0 ;  /* 0x00000000ff037424 */ /* 0x000fc600078e00ff */
[----:B------:R-:W-:-:S04]  /*00c0*/  IADD3 R0, PT, PT, R4, 0x1, RZ ;  /* 0x0000000104007810 */ /* 0x000fc80007ffe0ff */
[----:B------:R-:W-:Y:S01]  /*00d0*/  SHF.R.S32.HI R5, RZ, 0x1f, R0 ;  /* 0x0000001fff057819 */ /* 0x000fe20000011400 */
[C---:B------:R-:W-:Y:S01]  /*00e0*/  IMAD.WIDE R2, R0.reuse, 0x3, -R2 ;  /* 0x0000000300027825 */ /* 0x040fe200078e0a02 */
[----:B------:R-:W-:-:S03]  /*00f0*/  ISETP.GE.AND P0, PT, R0, 0x2, PT ;  /* 0x000000020000780c */ /* 0x000fc60003f06270 */
[-C--:B------:R-:W-:Y:S02]  /*0100*/  IMAD R3, R3, R0.reuse, RZ ;  /* 0x0000000003037224 */ /* 0x080fe400078e02ff */
[----:B------:R-:W-:-:S04]  /*0110*/  IMAD.WIDE.U32 R6, R2, R0, RZ ;  /* 0x0000000002067225 */ /* 0x000fc800078e00ff */
[----:B------:R-:W-:-:S04]  /*0120*/  IMAD R3, R2, R5, R3 ;  /* 0x0000000502037224 */ /* 0x000fc800078e0203 */
[----:B------:R-:W-:-:S05]  /*0130*/  IMAD.IADD R3, R7, 0x1, R3 ;  /* 0x0000000107037824 */ /* 0x000fca00078e0203 */
[----:B------:R-:W-:Y:S02]  /*0140*/  LEA.HI R2, P2, R3, R6, RZ, 0x1 ;  /* 0x0000000603027211 */ /* 0x000fe400078508ff */
[----:B0-----:R-:W-:-:S03]  /*0150*/  IADD3 R6, P1, PT, R1, UR4, RZ ;  /* 0x0000000401067c10 */ /* 0x001fc6000ff3e0ff */
[----:B------:R-:W-:Y:S01]  /*0160*/  IMAD.X R3, RZ, RZ, R3, P2 ;  /* 0x000000ffff037224 */ /* 0x000fe200010e0603 */
[----:B--2---:R-:W-:-:S04]  /*0170*/  IADD3.X R7, PT, PT, RZ, UR5, RZ, P1, !PT ;  /* 0x00000005ff077c10 */ /* 0x004fc80008ffe4ff */
[--C-:B------:R-:W-:Y:S02]  /*0180*/  SHF.R.S64 R2, R2, 0x1, R3.reuse ;  /* 0x0000000102027819 */ /* 0x100fe40000001003 */
[----:B------:R-:W-:Y:S01]  /*0190*/  SHF.R.S32.HI R3, RZ, 0x1, R3 ;  /* 0x00000001ff037819 */ /* 0x000fe20000011403 */
[----:B------:R-:W-:Y:S06]  /*01a0*/  @!P0 BRA `(.L_x_1) ;  /* 0x0000000000cc8947 */ /* 0x000fec0003800000 */
[----:B------:R-:W-:Y:S02]  /*01b0*/  IMAD.MOV.U32 R12, RZ, RZ, 0x1 ;  /* 0x00000001ff0c7424 */ /* 0x000fe400078e00ff */
[----:B------:R-:W-:Y:S02]  /*01c0*/  IMAD.MOV.U32 R8, RZ, RZ, RZ ;  /* 0x000000ffff087224 */ /* 0x000fe400078e00ff */
[----:B------:R-:W-:-:S07]  /*01d0*/  IMAD.MOV.U32 R5, RZ, RZ, R4 ;  /* 0x000000ffff057224 */ /* 0x000fce00078e0004 */
.L_x_5:
[----:B------:R-:W-:-:S13]  /*01e0*/  ISETP.GE.AND P0, PT, R5, R12, PT ;  /* 0x0000000c0500720c */ /* 0x000fda0003f06270 */
[----:B------:R-:W-:Y:S05]  /*01f0*/  @!P0 BRA `(.L_x_1) ;  /* 0x0000000000b88947 */ /* 0x000fea0003800000 */
[----:B------:R-:W-:Y:S01]  /*0200*/  MOV R10, 0xffffffff ;  /* 0xffffffff000a7802 */ /* 0x000fe20000000f00 */
[----:B------:R-:W-:Y:S01]  /*0210*/  IMAD.MOV.U32 R11, RZ, RZ, -0x1 ;  /* 0xffffffffff0b7424 */ /* 0x000fe200078e00ff */
[----:B------:R-:W-:Y:S03]  /*0220*/  BSSY.RELIABLE B1, `(.L_x_2) ;  /* 0x000001d000017945 */ /* 0x000fe60003800100 */
[----:B------:R-:W-:-:S04]  /*0230*/  IMAD.WIDE.U32 R10, R12, 0x3, R10 ;  /* 0x000000030c0a7825 */ /* 0x000fc800078e000a */
[-C--:B------:R-:W-:Y:S02]  /*0240*/  IMAD R9, R11, R12.reuse, RZ ;  /* 0x0000000c0b097224 */ /* 0x080fe400078e02ff */
[----:B------:R-:W-:-:S04]  /*0250*/  IMAD.WIDE.U32 R10, R10, R12, RZ ;  /* 0x0000000c0a0a7225 */ /* 0x000fc800078e00ff */
[----:B------:R-:W-:-:S05]  /*0260*/  IMAD.IADD R9, R11, 0x1, R9 ;  /* 0x000000010b097824 */ /* 0x000fca00078e0209 */
[--C-:B------:R-:W-:Y:S02]  /*0270*/  SHF.R.U64 R13, R10, 0x1, R9.reuse ;  /* 0x000000010a0d7819 */ /* 0x100fe40000001209 */
[----:B------:R-:W-:Y:S02]  /*0280*/  SHF.R.U32.HI R15, RZ, 0x1, R9 ;  /* 0x00000001ff0f7819 */ /* 0x000fe40000011609 */
[----:B------:R-:W-:-:S04]  /*0290*/  IADD3 R13, P0, PT, -R13, R2, RZ ;  /* 0x000000020d0d7210 */ /* 0x000fc80007f1e1ff */
[----:B------:R-:W-:-:S09]  /*02a0*/  IADD3.X R18, PT, PT, ~R15, R3, RZ, P0, !PT ;  /* 0x000000030f127210 */ /* 0x000fd200007fe5ff */
.L_x_4:
[----:B------:R-:W-:Y:S01]  /*02b0*/  IMAD.MOV.U32 R16, RZ, RZ, 0x1 ;  /* 0x00000001ff107424 */ /* 0x000fe200078e00ff */
[----:B------:R-:W-:Y:S01]  /*02c0*/  SHF.R.S32.HI R19, RZ, 0x1f, R5 ;  /* 0x0000001fff137819 */ /* 0x000fe20000011405 */
[----:B------:R-:W-:Y:S02]  /*02d0*/  IMAD.MOV.U32 R17, RZ, RZ, 0x0 ;  /* 0x00000000ff117424 */ /* 0x000fe400078e00ff */
[----:B------:R-:W-:-:S04]  /*02e0*/  IMAD.WIDE R16, R5, 0x3, -R16 ;  /* 0x0000000305107825 */ /* 0x000fc800078e0a10 */
[-C--:B------:R-:W-:Y:S02]  /*02f0*/  IMAD R17, R17, R5.reuse, RZ ;  /* 0x0000000511117224 */ /* 0x080fe400078e02ff */
[----:B------:R-:W-:-:S04]  /*0300*/  IMAD.WIDE.U32 R14, R16, R5, RZ ;  /* 0x00000005100e7225 */ /* 0x000fc800078e00ff */
[----:B------:R-:W-:-:S05]  /*0310*/  IMAD R17, R16, R19, R17 ;  /* 0x0000001310117224 */ /* 0x000fca00078e0211 */
[----:B------:R-:W-:-:S04]  /*0320*/  IADD3 R15, PT, PT, R15, R17, RZ ;  /* 0x000000110f0f7210 */ /* 0x000fc80007ffe0ff */
[----:B------:R-:W-:-:S05]  /*0330*/  LEA.HI R14, P0, R15, R14, RZ, 0x1 ;  /* 0x0000000e0f0e7211 */ /* 0x000fca00078108ff */
[----:B------:R-:W-:-:S05]  /*0340*/  IMAD.X R15, RZ, RZ, R15, P0 ;  /* 0x000000ffff0f7224 */ /* 0x000fca00000e060f */
[--C-:B------:R-:W-:Y:S02]  /*0350*/  SHF.R.S64 R14, R14, 0x1, R15.reuse ;  /* 0x000000010e0e7819 */ /* 0x100fe4000000100f */
[----:B------:R-:W-:Y:S02]  /*0360*/  SHF.R.S32.HI R15, RZ, 0x1, R15 ;  /* 0x00000001ff0f7819 */ /* 0x000fe4000001140f */
[----:B------:R-:W-:-:S04]  /*0370*/  ISETP.GT.U32.AND P0, PT, R14, R13, PT ;  /* 0x0000000d0e00720c */ /* 0x000fc80003f04070 */
[----:B------:R-:W-:-:S13]  /*0380*/  ISETP.GT.AND.EX P0, PT, R15, R18, PT, P0 ;  /* 0x000000120f00720c */ /* 0x000fda0003f04300 */
[----:B------:R-:W-:Y:S05]  /*0390*/  @!P0 BRA `(.L_x_3) ;  /* 0x0000000000148947 */ /* 0x000fea0003800000 */
[C---:B------:R-:W-:Y:S01]  /*03a0*/  ISETP.GT.AND P0, PT, R5.reuse, R12, PT ;  /* 0x0000000c0500720c */ /* 0x040fe20003f04270 */
[----:B------:R-:W-:-:S12]  /*03b0*/  VIADD R5, R5, 0xffffffff ;  /* 0xffffffff05057836 */ /* 0x000fd80000000000 */
[----:B------:R-:W-:Y:S05]  /*03c0*/  @!P0 BREAK.RELIABLE B1 ;  /* 0x0000000000018942 */ /* 0x000fea0003800100 */
[----:B------:R-:W-:Y:S05]  /*03d0*/  @P0 BRA `(.L_x_4) ;  /* 0xfffffffc00b40947 */ /* 0x000fea000383ffff */
[----:B------:R-:W-:Y:S05]  /*03e0*/  BRA `(.L_x_1) ;  /* 0x00000000003c7947 */ /* 0x000fea0003800000 */
.L_x_3:
[----:B------:R-:W-:Y:S05]  /*03f0*/  BSYNC.RELIABLE B1 ;  /* 0x0000000000017941 */ /* 0x000fea0003800100 */
.L_x_2:
[----:B------:R-:W-:Y:S02]  /*0400*/  LEA.HI R10, P0, R9, R10, RZ, 0x1 ;  /* 0x0000000a090a7211 */ /* 0x000fe400078108ff */
[C---:B------:R-:W-:Y:S02]  /*0410*/  ISETP.NE.AND P1, PT, R12.reuse, R4, PT ;  /* 0x000000040c00720c */ /* 0x040fe40003f25270 */
[----:B------:R-:W-:Y:S02]  /*0420*/  IADD3.X R11, PT, PT, RZ, R9, RZ, P0, !PT ;  /* 0x00000009ff0b7210 */ /* 0x000fe400007fe4ff */
[----:B------:R-:W-:Y:S02]  /*0430*/  IADD3 R12, PT, PT, R12, 0x1, RZ ;  /* 0x000000010c0c7810 */ /* 0x000fe40007ffe0ff */
[--C-:B------:R-:W-:Y:S02]  /*0440*/  SHF.R.S64 R9, R10, 0x1, R11.reuse ;  /* 0x000000010a097819 */ /* 0x100fe4000000100b */
[----:B------:R-:W-:-:S02]  /*0450*/  SHF.R.S32.HI R11, RZ, 0x1, R11 ;  /* 0x00000001ff0b7819 */ /* 0x000fc4000001140b */
[----:B------:R-:W-:-:S05]  /*0460*/  IADD3 R9, P0, PT, R9, R14, RZ ;  /* 0x0000000e09097210 */ /* 0x000fca0007f1e0ff */
[----:B------:R-:W-:Y:S01]  /*0470*/  IMAD.X R11, R11, 0x1, R15, P0 ;  /* 0x000000010b0b7824 */ /* 0x000fe200000e060f */
[----:B------:R-:W-:Y:S01]  /*0480*/  ISETP.NE.U32.AND P0, PT, R9, R2, PT ;  /* 0x000000020900720c */ /* 0x000fe20003f05070 */
[----:B------:R-:W-:-:S03]  /*0490*/  VIADD R9, R8, 0x1 ;  /* 0x0000000108097836 */ /* 0x000fc60000000000 */
[----:B------:R-:W-:-:S13]  /*04a0*/  ISETP.NE.AND.EX P0, PT, R11, R3, PT, P0 ;  /* 0x000000030b00720c */ /* 0x000fda0003f05300 */
[----:B------:R-:W-:-:S04]  /*04b0*/  @P0 IMAD.MOV R9, RZ, RZ, R8 ;  /* 0x000000ffff090224 */ /* 0x000fc800078e0208 */
[----:B------:R-:W-:Y:S01]  /*04c0*/  IMAD.MOV.U32 R8, RZ, RZ, R9 ;  /* 0x000000ffff087224 */ /* 0x000fe200078e0009 */
[----:B------:R-:W-:Y:S06]  /*04d0*/  @P1 BRA `(.L_x_5) ;  /* 0xfffffffc00401947 */ /* 0x000fec000383ffff */
.L_x_1:
[----:B------:R-:W-:Y:S05]  /*04e0*/  BSYNC.RECONVERGENT B0 ;  /* 0x0000000000007941 */ /* 0x000fea0003800200 */
.L_x_0:
[----:B------:R-:W-:Y:S05]  /*04f0*/  WARPSYNC.ALL ;  /* 0x0000000000007948 */ /* 0x000fea0003800000 */
[----:B------:R-:W-:-:S13]  /*0500*/  ISETP.GE.U32.AND P0, PT, R8, 0x33, PT ;  /* 0x000000330800780c */ /* 0x000fda0003f06070 */
[----:B------:R-:W-:Y:S05]  /*0510*/  @!P0 EXIT ;  /* 0x000000000000894d */ /* 0x000fea0003800000 */
[----:B------:R-:W-:Y:S01]  /*0520*/  MOV R9, 0x0 ;  /* 0x0000000000097802 */ /* 0x000fe20000000f00 */
[----:B------:R0:W-:Y:S01]  /*0530*/  STL [R1], R0 ;  /* 0x0000000001007387 */ /* 0x0001e20000100800 */
[----:B------:R-:W1:Y:S02]  /*0540*/  LDCU.64 UR4, c[0x4][0x8] ;  /* 0x01000100ff0477ac */ /* 0x000e640008000a00 */
[----:B------:R0:W2:Y:S01]  /*0550*/  LDC.64 R10, c[0x4][R9] ;  /* 0x01000000090a7b82 */ /* 0x0000a20000000a00 */
[----:B------:R0:W-:Y:S04]  /*0560*/  STL [R1+0x10], R8 ;  /* 0x0000100801007387 */ /* 0x0001e80000100800 */
[----:B------:R0:W-:Y:S01]  /*0570*/  STL.64 [R1+0x8], R2 ;  /* 0x0000080201007387 */ /* 0x0001e20000100a00 */
[----:B-1----:R-:W-:Y:S01]  /*0580*/  MOV R4, UR4 ;  /* 0x0000000400047c02 */ /* 0x002fe20008000f00 */
[----:B0-----:R-:W-:-:S07]  /*0590*/  IMAD.U32 R5, RZ, RZ, UR5 ;  /* 0x00000005ff057e24 */ /* 0x001fce000f8e00ff */
[----:B------:R-:W-:-:S07]  /*05a0*/  LEPC R20, `(.L_x_6) ;  /* 0x000000001014794e */ /* 0x000fce0000000000 */
[----:B--2---:R-:W-:Y:S05]  /*05b0*/  CALL.ABS.NOINC R10 ;  /* 0x000000000a007343 */ /* 0x004fea0003c00000 */
.L_x_6:
[----:B------:R-:W-:Y:S05]  /*05c0*/  EXIT ;  /* 0x000000000000794d */ /* 0x000fea0003800000 */
.L_x_7:
[----:B------:R-:W-:-:S00]  /*05d0*/  BRA `(.L_x_7) ;  /* 0xfffffffc00fc7947 */ /* 0x000fc0000383ffff */
[----:B------:R-:W-:-:S00]  /*05e0*/  NOP ;  /* 0x0000000000007918 */ /* 0x000fc00000000000 */
        /* <DEDUP_REMOVED lines=9> */
.L_x_8:


//--------------------- .nv.global.init           --------------------------
	.section	.nv.global.init,"aw",@progbits
.nv.global.init:
	.type		$str,@object
	.size		$str,(.L_0 - $str)
$str:
        /*0000*/ 	.byte	0x25, 0x64, 0x20, 0x25, 0x6c, 0x6c, 0x64, 0x20, 0x20, 0x25, 0x64, 0x0a, 0x00
.L_0:


//--------------------- .nv.shared.reserved.0     --------------------------
	.section	.nv.shared.reserved.0,"aw",@nobits
	.weak		__nv_reservedSMEM_offset_0_alias
	.size		__nv_reservedSMEM_offset_0_alias, 0, 64
	.other		__nv_reservedSMEM_offset_0_alias,@"STO_CUDA_RESERVED_SHARED STV_DEFAULT"
__nv_reservedSMEM_offset_0_alias:
	.zero		0
	.zero		64


//--------------------- .nv.constant0._Z6searchv  --------------------------
	.section	.nv.constant0._Z6searchv,"a",@progbits
	.sectionflags	@""
	.align	4
.nv.constant0._Z6searchv:
	.zero		896


//--------------------- SYMBOLS --------------------------

	.type		.nv.reservedSmem.offset0,@object
	.size		.nv.reservedSmem.offset0,0x4
	.type		vprintf,@function
